	.headerflags	@"EF_CUDA_TEXMODE_UNIFIED EF_CUDA_64BIT_ADDRESS EF_CUDA_ACCELERATORS EF_CUDA_SM90 EF_CUDA_VIRTUAL_SM(EF_CUDA_SM90)"
	.elftype	@"ET_EXEC"


//--------------------- .nv.info                  --------------------------
	.section	.nv.info,"",@"SHT_CUDA_INFO"
	.align	4


	//----- nvinfo : EIATTR_REGCOUNT
	.align		4
        /*0000*/ 	.byte	0x04, 0x2f
        /*0002*/ 	.short	(.L_1 - .L_0)
	.align		4
.L_0:
        /*0004*/ 	.word	index@(triton_poi_fused_convolution_0)
        /*0008*/ 	.word	0x0000000c


	//----- nvinfo : EIATTR_MIN_STACK_SIZE
	.align		4
.L_1:
        /*000c*/ 	.byte	0x04, 0x12
        /*000e*/ 	.short	(.L_3 - .L_2)
	.align		4
.L_2:
        /*0010*/ 	.word	index@(triton_poi_fused_convolution_0)
        /*0014*/ 	.word	0x00000000


	//----- nvinfo : EIATTR_FRAME_SIZE
	.align		4
.L_3:
        /*0018*/ 	.byte	0x04, 0x11
        /*001a*/ 	.short	(.L_5 - .L_4)
	.align		4
.L_4:
        /*001c*/ 	.word	index@(triton_poi_fused_convolution_0)
        /*0020*/ 	.word	0x00000000


	//----- nvinfo : EIATTR_MIN_STACK_SIZE
	.align		4
.L_5:
        /*0024*/ 	.byte	0x04, 0x12
        /*0026*/ 	.short	(.L_7 - .L_6)
	.align		4
.L_6:
        /*0028*/ 	.word	index@(triton_poi_fused_convolution_0)
        /*002c*/ 	.word	0x00000000
.L_7:


//--------------------- .nv.info.triton_poi_fused_convolution_0 --------------------------
	.section	.nv.info.triton_poi_fused_convolution_0,"",@"SHT_CUDA_INFO"
	.sectionflags	@""
	.align	4


	//----- nvinfo : EIATTR_CUDA_API_VERSION
	.align		4
        /*0000*/ 	.byte	0x04, 0x37
        /*0002*/ 	.short	(.L_9 - .L_8)
.L_8:
        /*0004*/ 	.word	0x0000007c


	//----- nvinfo : EIATTR_KPARAM_INFO
	.align		4
.L_9:
        /*0008*/ 	.byte	0x04, 0x17
        /*000a*/ 	.short	(.L_11 - .L_10)
.L_10:
        /*000c*/ 	.word	0x00000000
        /*0010*/ 	.short	0x0002
        /*0012*/ 	.short	0x0010
        /*0014*/ 	.byte	0x00, 0xf0, 0x11, 0x00


	//----- nvinfo : EIATTR_KPARAM_INFO
	.align		4
.L_11:
        /*0018*/ 	.byte	0x04, 0x17
        /*001a*/ 	.short	(.L_13 - .L_12)
.L_12:
        /*001c*/ 	.word	0x00000000
        /*0020*/ 	.short	0x0001
        /*0022*/ 	.short	0x0008
        /*0024*/ 	.byte	0x00, 0xf4, 0x21, 0x00


	//----- nvinfo : EIATTR_KPARAM_INFO
	.align		4
.L_13:
        /*0028*/ 	.byte	0x04, 0x17
        /*002a*/ 	.short	(.L_15 - .L_14)
.L_14:
        /*002c*/ 	.word	0x00000000
        /*0030*/ 	.short	0x0000
        /*0032*/ 	.short	0x0000
        /*0034*/ 	.byte	0x00, 0xf4, 0x21, 0x00


	//----- nvinfo : EIATTR_SPARSE_MMA_MASK
	.align		4
.L_15:
        /*0038*/ 	.byte	0x03, 0x50
        /*003a*/ 	.short	0x0000


	//----- nvinfo : EIATTR_MAXREG_COUNT
	.align		4
        /*003c*/ 	.byte	0x03, 0x1b
        /*003e*/ 	.short	0x00ff


	//----- nvinfo : EIATTR_EXIT_INSTR_OFFSETS
	.align		4
        /*0040*/ 	.byte	0x04, 0x1c
        /*0042*/ 	.short	(.L_17 - .L_16)


	//   ....[0]....
.L_16:
        /*0044*/ 	.word	0x000001b0


	//   ....[1]....
        /*0048*/ 	.word	0x000001d0


	//----- nvinfo : EIATTR_REQNTID
	.align		4
.L_17:
        /*004c*/ 	.byte	0x04, 0x10
        /*004e*/ 	.short	(.L_19 - .L_18)
.L_18:
        /*0050*/ 	.word	0x00000080
        /*0054*/ 	.word	0x00000001
        /*0058*/ 	.word	0x00000001


	//----- nvinfo : EIATTR_CBANK_PARAM_SIZE
	.align		4
.L_19:
        /*005c*/ 	.byte	0x03, 0x19
        /*005e*/ 	.short	0x0014


	//----- nvinfo : EIATTR_PARAM_CBANK
	.align		4
        /*0060*/ 	.byte	0x04, 0x0a
        /*0062*/ 	.short	(.L_21 - .L_20)
	.align		4
.L_20:
        /*0064*/ 	.word	index@(.nv.constant0.triton_poi_fused_convolution_0)
        /*0068*/ 	.short	0x0210
        /*006a*/ 	.short	0x0014


	//----- nvinfo : EIATTR_SW_WAR
	.align		4
.L_21:
        /*006c*/ 	.byte	0x04, 0x36
        /*006e*/ 	.short	(.L_23 - .L_22)
.L_22:
        /*0070*/ 	.word	0x00000008
.L_23:


//--------------------- .nv.callgraph             --------------------------
	.section	.nv.callgraph,"",@"SHT_CUDA_CALLGRAPH"
	.align	4
	.sectionentsize	8
	.align		4
        /*0000*/ 	.word	0x00000000
	.align		4
        /*0004*/ 	.word	0xffffffff
	.align		4
        /*0008*/ 	.word	0x00000000
	.align		4
        /*000c*/ 	.word	0xfffffffe
	.align		4
        /*0010*/ 	.word	0x00000000
	.align		4
        /*0014*/ 	.word	0xfffffffd
	.align		4
        /*0018*/ 	.word	0x00000000
	.align		4
        /*001c*/ 	.word	0xfffffffc


//--------------------- .text.triton_poi_fused_convolution_0 --------------------------
	.section	.text.triton_poi_fused_convolution_0,"ax",@progbits
	.align	128
        .global         triton_poi_fused_convolution_0
        .type           triton_poi_fused_convolution_0,@function
        .size           triton_poi_fused_convolution_0,(.L_x_1 - triton_poi_fused_convolution_0)
        .other          triton_poi_fused_convolution_0,@"STO_CUDA_ENTRY STV_DEFAULT"
triton_poi_fused_convolution_0:
.text.triton_poi_fused_convolution_0:
[----:B------:R-:W0:Y:S02]  /*0000*/  LDC R1, c[0x0][0x28] ;  /* 0x00000a00ff017b82 */ /* 0x000e240000000800 */
[----:B------:R-:W1:Y:S01]  /*0010*/  S2R R0, SR_TID.X ;  /* 0x0000000000007919 */ /* 0x000e620000002100 */
[----:B------:R-:W-:Y:S01]  /*0020*/  HFMA2.MMA R6, -RZ, RZ, 0, 0 ;  /* 0x00000000ff067435 */ /* 0x000fe200000001ff */
[----:B------:R-:W2:Y:S01]  /*0030*/  LDC.64 R2, c[0x0][0x210] ;  /* 0x00008400ff027b82 */ /* 0x000ea20000000a00 */
[----:B------:R-:W-:Y:S01]  /*0040*/  ULDC.64 UR4, c[0x0][0x208] ;  /* 0x0000820000047ab9 */ /* 0x000fe20000000a00 */
[----:B------:R-:W3:Y:S06]  /*0050*/  S2R R7, SR_CTAID.X ;  /* 0x0000000000077919 */ /* 0x000eec0000002500 */
[----:B------:R-:W4:Y:S01]  /*0060*/  LDC.64 R4, c[0x0][0x218] ;  /* 0x00008600ff047b82 */ /* 0x000f220000000a00 */
[----:B-1----:R-:W-:-:S04]  /*0070*/  SHF.L.U32 R0, R0, 0x1, RZ ;  /* 0x0000000100007819 */ /* 0x002fc800000006ff */
[----:B------:R-:W-:-:S04]  /*0080*/  LOP3.LUT R0, R0, 0xfe, RZ, 0xc0, !PT ;  /* 0x000000fe00007812 */ /* 0x000fc800078ec0ff */
[----:B---3--:R-:W-:-:S04]  /*0090*/  LEA R7, R7, R0, 0x8 ;  /* 0x0000000007077211 */ /* 0x008fc800078e40ff */
[C---:B------:R-:W-:Y:S01]  /*00a0*/  ISETP.GE.AND P0, PT, R7.reuse, 0xb430, PT ;  /* 0x0000b4300700780c */ /* 0x040fe20003f06270 */
[----:B------:R-:W-:-:S04]  /*00b0*/  IMAD.HI R0, R7, -0x779bd671, R6 ;  /* 0x8864298f07007827 */ /* 0x000fc800078e0206 */
[----:B--2---:R-:W-:Y:S01]  /*00c0*/  IMAD.WIDE R2, R7, 0x4, R2 ;  /* 0x0000000407027825 */ /* 0x004fe200078e0202 */
[----:B------:R-:W-:-:S03]  /*00d0*/  SHF.R.U32.HI R9, RZ, 0x1f, R0 ;  /* 0x0000001fff097819 */ /* 0x000fc60000011600 */
[----:B------:R-:W-:Y:S01]  /*00e0*/  IMAD.MOV.U32 R7, RZ, RZ, RZ ;  /* 0x000000ffff077224 */ /* 0x000fe200078e00ff */
[----:B------:R-:W-:-:S05]  /*00f0*/  LEA.HI.SX32 R9, R0, R9, 0x15 ;  /* 0x0000000900097211 */ /* 0x000fca00078faaff */
[----:B------:R-:W-:Y:S01]  /*0100*/  IMAD.HI R0, R9, 0x55555556, RZ ;  /* 0x5555555609007827 */ /* 0x000fe200078e02ff */
[----:B------:R-:W2:Y:S04]  /*0110*/  @!P0 LDG.E.64 R6, desc[UR4][R2.64] ;  /* 0x0000000402068981 */ /* 0x000ea8000c1e1b00 */
[----:B------:R-:W-:-:S05]  /*0120*/  LEA.HI R0, R0, R0, RZ, 0x1 ;  /* 0x0000000000007211 */ /* 0x000fca00078f08ff */
[----:B------:R-:W-:Y:S02]  /*0130*/  IMAD R9, R0, -0x3, R9 ;  /* 0xfffffffd00097824 */ /* 0x000fe400078e0209 */
[----:B------:R-:W-:Y:S02]  /*0140*/  IMAD.MOV.U32 R0, RZ, RZ, RZ ;  /* 0x000000ffff007224 */ /* 0x000fe400078e00ff */
[----:B----4-:R-:W-:Y:S01]  /*0150*/  IMAD.WIDE R4, R9, 0x4, R4 ;  /* 0x0000000409047825 */ /* 0x010fe200078e0204 */
[----:B------:R-:W-:-:S04]  /*0160*/  MOV R9, RZ ;  /* 0x000000ff00097202 */ /* 0x000fc80000000f00 */
[----:B------:R-:W2:Y:S04]  /*0170*/  @!P0 LDG.E.EL R0, desc[UR4][R4.64] ;  /* 0x0000000404008981 */ /* 0x000ea8000c2e1900 */
[----:B------:R-:W3:Y:S01]  /*0180*/  @!P0 LDG.E.EL R9, desc[UR4][R4.64] ;  /* 0x0000000404098981 */ /* 0x000ee2000c2e1900 */
[----:B--2---:R-:W-:Y:S01]  /*0190*/  FADD R7, R0, R7 ;  /* 0x0000000700077221 */ /* 0x004fe20000000000 */
[----:B---3--:R-:W-:Y:S01]  /*01a0*/  FADD R6, R9, R6 ;  /* 0x0000000609067221 */ /* 0x008fe20000000000 */
[----:B------:R-:W-:Y:S06]  /*01b0*/  @P0 EXIT ;  /* 0x000000000000094d */ /* 0x000fec0003800000 */
[----:B------:R-:W-:Y:S01]  /*01c0*/  STG.E.64 desc[UR4][R2.64], R6 ;  /* 0x0000000602007986 */ /* 0x000fe2000c101b04 */
[----:B------:R-:W-:Y:S05]  /*01d0*/  EXIT ;  /* 0x000000000000794d */ /* 0x000fea0003800000 */
.L_x_0:
[----:B------:R-:W-:-:S00]  /*01e0*/  BRA `(.L_x_0) ;  /* 0xfffffffc00fc7947 */ /* 0x000fc0000383ffff */
[----:B------:R-:W-:-:S00]  /*01f0*/  NOP ;  /* 0x0000000000007918 */ /* 0x000fc00000000000 */
        /* <DEDUP_REMOVED lines=8> */
.L_x_1:


//--------------------- .nv.constant0.triton_poi_fused_convolution_0 --------------------------
	.section	.nv.constant0.triton_poi_fused_convolution_0,"a",@progbits
	.sectionflags	@""
	.align	4
.nv.constant0.triton_poi_fused_convolution_0:
	.zero		548
